	.headerflags	@"EF_CUDA_TEXMODE_UNIFIED EF_CUDA_64BIT_ADDRESS EF_CUDA_ACCELERATORS EF_CUDA_SM90 EF_CUDA_VIRTUAL_SM(EF_CUDA_SM90)"
	.elftype	@"ET_EXEC"


//--------------------- .nv.info                  --------------------------
	.section	.nv.info,"",@"SHT_CUDA_INFO"
	.align	4


	//----- nvinfo : EIATTR_REGCOUNT
	.align		4
        /*0000*/ 	.byte	0x04, 0x2f
        /*0002*/ 	.short	(.L_3 - .L_2)
	.align		4
.L_2:
        /*0004*/ 	.word	index@(triton_poi_fused__native_batch_norm_legit_no_training_relu_81)
        /*0008*/ 	.word	0x00000030


	//----- nvinfo : EIATTR_MIN_STACK_SIZE
	.align		4
.L_3:
        /*000c*/ 	.byte	0x04, 0x12
        /*000e*/ 	.short	(.L_5 - .L_4)
	.align		4
.L_4:
        /*0010*/ 	.word	index@(triton_poi_fused__native_batch_norm_legit_no_training_relu_81)
        /*0014*/ 	.word	0x00000000


	//----- nvinfo : EIATTR_FRAME_SIZE
	.align		4
.L_5:
        /*0018*/ 	.byte	0x04, 0x11
        /*001a*/ 	.short	(.L_7 - .L_6)
	.align		4
.L_6:
        /*001c*/ 	.word	index@(triton_poi_fused__native_batch_norm_legit_no_training_relu_81)
        /*0020*/ 	.word	0x00000000


	//----- nvinfo : EIATTR_MIN_STACK_SIZE
	.align		4
.L_7:
        /*0024*/ 	.byte	0x04, 0x12
        /*0026*/ 	.short	(.L_9 - .L_8)
	.align		4
.L_8:
        /*0028*/ 	.word	index@(triton_poi_fused__native_batch_norm_legit_no_training_relu_81)
        /*002c*/ 	.word	0x00000000
.L_9:


//--------------------- .nv.info.triton_poi_fused__native_batch_norm_legit_no_training_relu_81 --------------------------
	.section	.nv.info.triton_poi_fused__native_batch_norm_legit_no_training_relu_81,"",@"SHT_CUDA_INFO"
	.sectionflags	@""
	.align	4


	//----- nvinfo : EIATTR_CUDA_API_VERSION
	.align		4
        /*0000*/ 	.byte	0x04, 0x37
        /*0002*/ 	.short	(.L_11 - .L_10)
.L_10:
        /*0004*/ 	.word	0x0000007c


	//----- nvinfo : EIATTR_KPARAM_INFO
	.align		4
.L_11:
        /*0008*/ 	.byte	0x04, 0x17
        /*000a*/ 	.short	(.L_13 - .L_12)
.L_12:
        /*000c*/ 	.word	0x00000000
        /*0010*/ 	.short	0x0006
        /*0012*/ 	.short	0x0030
        /*0014*/ 	.byte	0x00, 0xf0, 0x11, 0x00


	//----- nvinfo : EIATTR_KPARAM_INFO
	.align		4
.L_13:
        /*0018*/ 	.byte	0x04, 0x17
        /*001a*/ 	.short	(.L_15 - .L_14)
.L_14:
        /*001c*/ 	.word	0x00000000
        /*0020*/ 	.short	0x0005
        /*0022*/ 	.short	0x0028
        /*0024*/ 	.byte	0x00, 0xf4, 0x21, 0x00


	//----- nvinfo : EIATTR_KPARAM_INFO
	.align		4
.L_15:
        /*0028*/ 	.byte	0x04, 0x17
        /*002a*/ 	.short	(.L_17 - .L_16)
.L_16:
        /*002c*/ 	.word	0x00000000
        /*0030*/ 	.short	0x0004
        /*0032*/ 	.short	0x0020
        /*0034*/ 	.byte	0x00, 0xf4, 0x21, 0x00


	//----- nvinfo : EIATTR_KPARAM_INFO
	.align		4
.L_17:
        /*0038*/ 	.byte	0x04, 0x17
        /*003a*/ 	.short	(.L_19 - .L_18)
.L_18:
        /*003c*/ 	.word	0x00000000
        /*0040*/ 	.short	0x0003
        /*0042*/ 	.short	0x0018
        /*0044*/ 	.byte	0x00, 0xf4, 0x21, 0x00


	//----- nvinfo : EIATTR_KPARAM_INFO
	.align		4
.L_19:
        /*0048*/ 	.byte	0x04, 0x17
        /*004a*/ 	.short	(.L_21 - .L_20)
.L_20:
        /*004c*/ 	.word	0x00000000
        /*0050*/ 	.short	0x0002
        /*0052*/ 	.short	0x0010
        /*0054*/ 	.byte	0x00, 0xf4, 0x21, 0x00


	//----- nvinfo : EIATTR_KPARAM_INFO
	.align		4
.L_21:
        /*0058*/ 	.byte	0x04, 0x17
        /*005a*/ 	.short	(.L_23 - .L_22)
.L_22:
        /*005c*/ 	.word	0x00000000
        /*0060*/ 	.short	0x0001
        /*0062*/ 	.short	0x0008
        /*0064*/ 	.byte	0x00, 0xf4, 0x21, 0x00


	//----- nvinfo : EIATTR_KPARAM_INFO
	.align		4
.L_23:
        /*0068*/ 	.byte	0x04, 0x17
        /*006a*/ 	.short	(.L_25 - .L_24)
.L_24:
        /*006c*/ 	.word	0x00000000
        /*0070*/ 	.short	0x0000
        /*0072*/ 	.short	0x0000
        /*0074*/ 	.byte	0x00, 0xf4, 0x21, 0x00


	//----- nvinfo : EIATTR_SPARSE_MMA_MASK
	.align		4
.L_25:
        /*0078*/ 	.byte	0x03, 0x50
        /*007a*/ 	.short	0x0000


	//----- nvinfo : EIATTR_MAXREG_COUNT
	.align		4
        /*007c*/ 	.byte	0x03, 0x1b
        /*007e*/ 	.short	0x00ff


	//----- nvinfo : EIATTR_EXIT_INSTR_OFFSETS
	.align		4
        /*0080*/ 	.byte	0x04, 0x1c
        /*0082*/ 	.short	(.L_27 - .L_26)


	//   ....[0]....
.L_26:
        /*0084*/ 	.word	0x00000db0


	//   ....[1]....
        /*0088*/ 	.word	0x00000dd0


	//----- nvinfo : EIATTR_REQNTID
	.align		4
.L_27:
        /*008c*/ 	.byte	0x04, 0x10
        /*008e*/ 	.short	(.L_29 - .L_28)
.L_28:
        /*0090*/ 	.word	0x00000080
        /*0094*/ 	.word	0x00000001
        /*0098*/ 	.word	0x00000001


	//----- nvinfo : EIATTR_CBANK_PARAM_SIZE
	.align		4
.L_29:
        /*009c*/ 	.byte	0x03, 0x19
        /*009e*/ 	.short	0x0034


	//----- nvinfo : EIATTR_PARAM_CBANK
	.align		4
        /*00a0*/ 	.byte	0x04, 0x0a
        /*00a2*/ 	.short	(.L_31 - .L_30)
	.align		4
.L_30:
        /*00a4*/ 	.word	index@(.nv.constant0.triton_poi_fused__native_batch_norm_legit_no_training_relu_81)
        /*00a8*/ 	.short	0x0210
        /*00aa*/ 	.short	0x0034


	//----- nvinfo : EIATTR_SW_WAR
	.align		4
.L_31:
        /*00ac*/ 	.byte	0x04, 0x36
        /*00ae*/ 	.short	(.L_33 - .L_32)
.L_32:
        /*00b0*/ 	.word	0x00000008
.L_33:


//--------------------- .nv.callgraph             --------------------------
	.section	.nv.callgraph,"",@"SHT_CUDA_CALLGRAPH"
	.align	4
	.sectionentsize	8
	.align		4
        /*0000*/ 	.word	0x00000000
	.align		4
        /*0004*/ 	.word	0xffffffff
	.align		4
        /*0008*/ 	.word	0x00000000
	.align		4
        /*000c*/ 	.word	0xfffffffe
	.align		4
        /*0010*/ 	.word	0x00000000
	.align		4
        /*0014*/ 	.word	0xfffffffd
	.align		4
        /*0018*/ 	.word	0x00000000
	.align		4
        /*001c*/ 	.word	0xfffffffc


//--------------------- .nv.constant4             --------------------------
	.section	.nv.constant4,"a",@progbits
	.align	8
	.align		8
.nv.constant4:
        /*0000*/ 	.dword	_$_str
	.align		8
        /*0008*/ 	.dword	_$_str_$_2


//--------------------- .text.triton_poi_fused__native_batch_norm_legit_no_training_relu_81 --------------------------
	.section	.text.triton_poi_fused__native_batch_norm_legit_no_training_relu_81,"ax",@progbits
	.align	128
        .global         triton_poi_fused__native_batch_norm_legit_no_training_relu_81
        .type           triton_poi_fused__native_batch_norm_legit_no_training_relu_81,@function
        .size           triton_poi_fused__native_batch_norm_legit_no_training_relu_81,(.L_x_1 - triton_poi_fused__native_batch_norm_legit_no_training_relu_81)
        .other          triton_poi_fused__native_batch_norm_legit_no_training_relu_81,@"STO_CUDA_ENTRY STV_DEFAULT"
triton_poi_fused__native_batch_norm_legit_no_training_relu_81:
.text.triton_poi_fused__native_batch_norm_legit_no_training_relu_81:
[----:B------:R-:W0:Y:S01]  /*0000*/  LDC R1, c[0x0][0x28] ;  /* 0x00000a00ff017b82 */ /* 0x000e220000000800 */
[----:B------:R-:W1:Y:S07]  /*0010*/  S2R R0, SR_TID.X ;  /* 0x0000000000007919 */ /* 0x000e6e0000002100 */
[----:B------:R-:W2:Y:S01]  /*0020*/  LDC.64 R4, c[0x0][0x220] ;  /* 0x00008800ff047b82 */ /* 0x000ea20000000a00 */
[----:B------:R-:W-:Y:S01]  /*0030*/  MOV R42, RZ ;  /* 0x000000ff002a7202 */ /* 0x000fe20000000f00 */
[----:B------:R-:W3:Y:S01]  /*0040*/  S2R R3, SR_CTAID.X ;  /* 0x0000000000037919 */ /* 0x000ee20000002500 */
[----:B------:R-:W-:Y:S01]  /*0050*/  HFMA2.MMA R38, -RZ, RZ, 0, 0 ;  /* 0x00000000ff267435 */ /* 0x000fe200000001ff */
[----:B------:R-:W-:Y:S01]  /*0060*/  ULDC.64 UR4, c[0x0][0x208] ;  /* 0x0000820000047ab9 */ /* 0x000fe20000000a00 */
[----:B------:R-:W-:-:S02]  /*0070*/  CS2R R36, SRZ ;  /* 0x0000000000247805 */ /* 0x000fc4000001ff00 */
[----:B------:R-:W-:Y:S02]  /*0080*/  CS2R R24, SRZ ;  /* 0x0000000000187805 */ /* 0x000fe4000001ff00 */
[----:B------:R-:W-:Y:S02]  /*0090*/  MOV R6, RZ ;  /* 0x000000ff00067202 */ /* 0x000fe40000000f00 */
[----:B------:R-:W-:Y:S02]  /*00a0*/  CS2R R34, SRZ ;  /* 0x0000000000227805 */ /* 0x000fe4000001ff00 */
[----:B------:R-:W-:Y:S01]  /*00b0*/  CS2R R32, SRZ ;  /* 0x0000000000207805 */ /* 0x000fe2000001ff00 */
[----:B------:R-:W4:Y:S08]  /*00c0*/  LDC.64 R30, c[0x0][0x218] ;  /* 0x00008600ff1e7b82 */ /* 0x000f300000000a00 */
[----:B------:R-:W5:Y:S08]  /*00d0*/  LDC.64 R28, c[0x0][0x228] ;  /* 0x00008a00ff1c7b82 */ /* 0x000f700000000a00 */
[----:B------:R-:W2:Y:S01]  /*00e0*/  LDC.64 R16, c[0x0][0x230] ;  /* 0x00008c00ff107b82 */ /* 0x000ea20000000a00 */
[----:B-1----:R-:W-:-:S02]  /*00f0*/  SHF.L.U32 R0, R0, 0x2, RZ ;  /* 0x0000000200007819 */ /* 0x002fc400000006ff */
[----:B---3--:R-:W-:-:S05]  /*0100*/  SHF.R.S32.HI R7, RZ, 0x15, R3 ;  /* 0x00000015ff077819 */ /* 0x008fca0000011403 */
[----:B------:R-:W1:Y:S01]  /*0110*/  LDC.64 R26, c[0x0][0x210] ;  /* 0x00008400ff1a7b82 */ /* 0x000e620000000a00 */
[----:B------:R-:W-:Y:S02]  /*0120*/  LOP3.LUT R0, R0, 0x1fc, RZ, 0xc0, !PT ;  /* 0x000001fc00007812 */ /* 0x000fe400078ec0ff */
[----:B------:R-:W-:Y:S02]  /*0130*/  SGXT R7, R7, 0x1 ;  /* 0x000000010707781a */ /* 0x000fe40000000200 */
[----:B------:R-:W-:-:S04]  /*0140*/  LEA R0, R3, R0, 0xa ;  /* 0x0000000003007211 */ /* 0x000fc800078e50ff */
[----:B------:R-:W-:Y:S02]  /*0150*/  LEA.HI R2, R7, R0, RZ, 0x4 ;  /* 0x0000000007027211 */ /* 0x000fe400078f20ff */
[----:B------:R-:W-:Y:S02]  /*0160*/  ISETP.GE.AND P1, PT, R0, 0x12800, PT ;  /* 0x000128000000780c */ /* 0x000fe40003f26270 */
[----:B------:R-:W-:Y:S01]  /*0170*/  SHF.R.S32.HI R3, RZ, 0x4, R2 ;  /* 0x00000004ff037819 */ /* 0x000fe20000011402 */
[----:B------:R-:W-:-:S10]  /*0180*/  HFMA2.MMA R2, -RZ, RZ, 0, 0 ;  /* 0x00000000ff027435 */ /* 0x000fd400000001ff */
[----:B------:R-:W-:-:S05]  /*0190*/  IMAD.HI R2, R3, -0x22983759, R2 ;  /* 0xdd67c8a703027827 */ /* 0x000fca00078e0202 */
[----:B------:R-:W-:-:S04]  /*01a0*/  SHF.R.U32.HI R9, RZ, 0x1f, R2 ;  /* 0x0000001fff097819 */ /* 0x000fc80000011602 */
[----:B------:R-:W-:-:S05]  /*01b0*/  LEA.HI.SX32 R9, R2, R9, 0x16 ;  /* 0x0000000902097211 */ /* 0x000fca00078fb2ff */
[----:B------:R-:W-:-:S04]  /*01c0*/  IMAD R41, R9, -0x4a0, R3 ;  /* 0xfffffb6009297824 */ /* 0x000fc800078e0203 */
[----:B--2---:R-:W-:-:S05]  /*01d0*/  IMAD.WIDE R2, R41, 0x4, R4 ;  /* 0x0000000429027825 */ /* 0x004fca00078e0204 */
[----:B------:R-:W2:Y:S04]  /*01e0*/  @!P1 LDG.E.EL R42, desc[UR4][R2.64] ;  /* 0x00000004022a9981 */ /* 0x000ea8000c2e1900 */
[----:B------:R-:W3:Y:S01]  /*01f0*/  @!P1 LDG.E.EL R38, desc[UR4][R2.64] ;  /* 0x0000000402269981 */ /* 0x000ee2000c2e1900 */
[----:B------:R-:W-:-:S03]  /*0200*/  IADD3 R8, R0, 0x200, RZ ;  /* 0x0000020000087810 */ /* 0x000fc60007ffe0ff */
[----:B------:R-:W3:Y:S04]  /*0210*/  @!P1 LDG.E.EL R36, desc[UR4][R2.64] ;  /* 0x0000000402249981 */ /* 0x000ee8000c2e1900 */
[----:B------:R1:W3:Y:S01]  /*0220*/  @!P1 LDG.E.EL R25, desc[UR4][R2.64] ;  /* 0x0000000402199981 */ /* 0x0002e2000c2e1900 */
[----:B------:R-:W-:-:S04]  /*0230*/  LEA.HI R7, R7, R8, RZ, 0x4 ;  /* 0x0000000807077211 */ /* 0x000fc800078f20ff */
[----:B------:R-:W-:-:S05]  /*0240*/  SHF.R.S32.HI R7, RZ, 0x4, R7 ;  /* 0x00000004ff077819 */ /* 0x000fca0000011407 */
[----:B------:R-:W-:-:S05]  /*0250*/  IMAD.HI R6, R7, -0x22983759, R6 ;  /* 0xdd67c8a707067827 */ /* 0x000fca00078e0206 */
[----:B------:R-:W-:Y:S02]  /*0260*/  SHF.R.U32.HI R9, RZ, 0x1f, R6 ;  /* 0x0000001fff097819 */ /* 0x000fe40000011606 */
[----:B------:R-:W-:Y:S02]  /*0270*/  ISETP.GE.AND P0, PT, R8, 0x12800, PT ;  /* 0x000128000800780c */ /* 0x000fe40003f06270 */
[----:B------:R-:W-:-:S05]  /*0280*/  LEA.HI.SX32 R9, R6, R9, 0x16 ;  /* 0x0000000906097211 */ /* 0x000fca00078fb2ff */
[----:B------:R-:W-:-:S04]  /*0290*/  IMAD R39, R9, -0x4a0, R7 ;  /* 0xfffffb6009277824 */ /* 0x000fc800078e0207 */
[----:B------:R-:W-:-:S05]  /*02a0*/  IMAD.WIDE R4, R39, 0x4, R4 ;  /* 0x0000000427047825 */ /* 0x000fca00078e0204 */
[----:B------:R-:W3:Y:S04]  /*02b0*/  @!P0 LDG.E.EL R34, desc[UR4][R4.64] ;  /* 0x0000000404228981 */ /* 0x000ee8000c2e1900 */
[----:B------:R-:W3:Y:S04]  /*02c0*/  @!P0 LDG.E.EL R35, desc[UR4][R4.64] ;  /* 0x0000000404238981 */ /* 0x000ee8000c2e1900 */
[----:B------:R-:W3:Y:S04]  /*02d0*/  @!P0 LDG.E.EL R33, desc[UR4][R4.64] ;  /* 0x0000000404218981 */ /* 0x000ee8000c2e1900 */
[----:B------:R5:W3:Y:S01]  /*02e0*/  @!P0 LDG.E.EL R32, desc[UR4][R4.64] ;  /* 0x0000000404208981 */ /* 0x000ae2000c2e1900 */
[----:B-1----:R-:W-:Y:S01]  /*02f0*/  CS2R R2, SRZ ;  /* 0x0000000000027805 */ /* 0x002fe2000001ff00 */
[----:B----4-:R-:W-:Y:S01]  /*0300*/  IMAD.WIDE R10, R41, 0x4, R30 ;  /* 0x00000004290a7825 */ /* 0x010fe200078e021e */
[----:B------:R-:W-:-:S02]  /*0310*/  CS2R R8, SRZ ;  /* 0x0000000000087805 */ /* 0x000fc4000001ff00 */
[----:B------:R-:W-:Y:S02]  /*0320*/  CS2R R20, SRZ ;  /* 0x0000000000147805 */ /* 0x000fe4000001ff00 */
[----:B------:R-:W4:Y:S01]  /*0330*/  @!P1 LDG.E.EL R37, desc[UR4][R10.64] ;  /* 0x000000040a259981 */ /* 0x000f22000c2e1900 */
[----:B0----5:R-:W-:-:S03]  /*0340*/  CS2R R4, SRZ ;  /* 0x0000000000047805 */ /* 0x021fc6000001ff00 */
[----:B------:R-:W5:Y:S01]  /*0350*/  @!P1 LDG.E.EL R2, desc[UR4][R10.64] ;  /* 0x000000040a029981 */ /* 0x000f62000c2e1900 */
[----:B------:R-:W-:-:S03]  /*0360*/  IMAD.WIDE R18, R41, 0x4, R28 ;  /* 0x0000000429127825 */ /* 0x000fc600078e021c */
[----:B------:R-:W4:Y:S04]  /*0370*/  @!P1 LDG.E.EL R3, desc[UR4][R10.64] ;  /* 0x000000040a039981 */ /* 0x000f28000c2e1900 */
[----:B------:R0:W4:Y:S01]  /*0380*/  @!P1 LDG.E.EL R4, desc[UR4][R10.64] ;  /* 0x000000040a049981 */ /* 0x000122000c2e1900 */
[----:B------:R-:W-:-:S03]  /*0390*/  CS2R R6, SRZ ;  /* 0x0000000000067805 */ /* 0x000fc6000001ff00 */
[----:B------:R-:W4:Y:S01]  /*03a0*/  @!P1 LDG.E.EL R9, desc[UR4][R18.64] ;  /* 0x0000000412099981 */ /* 0x000f22000c2e1900 */
[----:B------:R-:W-:-:S03]  /*03b0*/  IMAD.WIDE R30, R39, 0x4, R30 ;  /* 0x00000004271e7825 */ /* 0x000fc600078e021e */
[----:B------:R-:W4:Y:S01]  /*03c0*/  @!P1 LDG.E.EL R20, desc[UR4][R18.64] ;  /* 0x0000000412149981 */ /* 0x000f22000c2e1900 */
[----:B0-----:R-:W-:Y:S02]  /*03d0*/  CS2R R10, SRZ ;  /* 0x00000000000a7805 */ /* 0x001fe4000001ff00 */
[----:B------:R-:W-:Y:S01]  /*03e0*/  CS2R R22, SRZ ;  /* 0x0000000000167805 */ /* 0x000fe2000001ff00 */
[----:B------:R-:W-:Y:S01]  /*03f0*/  IMAD.WIDE R28, R39, 0x4, R28 ;  /* 0x00000004271c7825 */ /* 0x000fe200078e021c */
[----:B------:R-:W4:Y:S04]  /*0400*/  @!P0 LDG.E.EL R5, desc[UR4][R30.64] ;  /* 0x000000041e058981 */ /* 0x000f28000c2e1900 */
[----:B------:R-:W4:Y:S04]  /*0410*/  @!P1 LDG.E.EL R10, desc[UR4][R18.64] ;  /* 0x00000004120a9981 */ /* 0x000f28000c2e1900 */
[----:B------:R-:W4:Y:S04]  /*0420*/  @!P1 LDG.E.EL R11, desc[UR4][R18.64] ;  /* 0x00000004120b9981 */ /* 0x000f28000c2e1900 */
[----:B------:R-:W4:Y:S04]  /*0430*/  @!P0 LDG.E.EL R6, desc[UR4][R30.64] ;  /* 0x000000041e068981 */ /* 0x000f28000c2e1900 */
[----:B------:R-:W4:Y:S04]  /*0440*/  @!P0 LDG.E.EL R7, desc[UR4][R30.64] ;  /* 0x000000041e078981 */ /* 0x000f28000c2e1900 */
[----:B------:R0:W4:Y:S04]  /*0450*/  @!P0 LDG.E.EL R8, desc[UR4][R30.64] ;  /* 0x000000041e088981 */ /* 0x000128000c2e1900 */
[----:B------:R-:W4:Y:S04]  /*0460*/  @!P0 LDG.E.EL R21, desc[UR4][R28.64] ;  /* 0x000000041c158981 */ /* 0x000f28000c2e1900 */
[----:B------:R-:W4:Y:S01]  /*0470*/  @!P0 LDG.E.EL R22, desc[UR4][R28.64] ;  /* 0x000000041c168981 */ /* 0x000f22000c2e1900 */
[----:B0-----:R-:W-:-:S03]  /*0480*/  IMAD.WIDE R30, R41, 0x4, R16 ;  /* 0x00000004291e7825 */ /* 0x001fc600078e0210 */
[----:B------:R-:W4:Y:S01]  /*0490*/  @!P0 LDG.E.EL R23, desc[UR4][R28.64] ;  /* 0x000000041c178981 */ /* 0x000f22000c2e1900 */
[----:B------:R-:W-:-:S03]  /*04a0*/  IMAD.WIDE R16, R39, 0x4, R16 ;  /* 0x0000000427107825 */ /* 0x000fc600078e0210 */
[----:B------:R0:W4:Y:S02]  /*04b0*/  @!P0 LDG.E.EL R24, desc[UR4][R28.64] ;  /* 0x000000041c188981 */ /* 0x000124000c2e1900 */
[----:B0-----:R-:W-:-:S06]  /*04c0*/  CS2R R28, SRZ ;  /* 0x00000000001c7805 */ /* 0x001fcc000001ff00 */
[----:B------:R-:W4:Y:S04]  /*04d0*/  @!P0 LDG.E.EL R28, desc[UR4][R16.64] ;  /* 0x00000004101c8981 */ /* 0x000f28000c2e1900 */
[----:B------:R-:W4:Y:S01]  /*04e0*/  @!P0 LDG.E.EL R29, desc[UR4][R16.64] ;  /* 0x00000004101d8981 */ /* 0x000f22000c2e1900 */
[----:B------:R-:W-:-:S06]  /*04f0*/  CS2R R40, SRZ ;  /* 0x0000000000287805 */ /* 0x000fcc000001ff00 */
[----:B------:R-:W4:Y:S04]  /*0500*/  @!P1 LDG.E.EL R40, desc[UR4][R30.64] ;  /* 0x000000041e289981 */ /* 0x000f28000c2e1900 */
[----:B------:R-:W4:Y:S01]  /*0510*/  @!P1 LDG.E.EL R41, desc[UR4][R30.64] ;  /* 0x000000041e299981 */ /* 0x000f22000c2e1900 */
[----:B------:R-:W-:Y:S02]  /*0520*/  CS2R R12, SRZ ;  /* 0x00000000000c7805 */ /* 0x000fe4000001ff00 */
[----:B------:R-:W-:Y:S01]  /*0530*/  CS2R R14, SRZ ;  /* 0x00000000000e7805 */ /* 0x000fe2000001ff00 */
[----:B------:R-:W-:-:S05]  /*0540*/  IMAD.WIDE R26, R0, 0x4, R26 ;  /* 0x00000004001a7825 */ /* 0x000fca00078e021a */
[----:B------:R-:W4:Y:S01]  /*0550*/  @!P1 LDG.E.128 R12, desc[UR4][R26.64] ;  /* 0x000000041a0c9981 */ /* 0x000f22000c1e1d00 */
[----:B--2---:R-:W-:-:S04]  /*0560*/  FADD R44, R42, 9.9999997473787516356e-06 ;  /* 0x3727c5ac2a2c7421 */ /* 0x004fc80000000000 */
[----:B------:R-:W0:Y:S01]  /*0570*/  MUFU.SQRT R18, R44 ;  /* 0x0000002c00127308 */ /* 0x000e220000002000 */
[----:B---3--:R-:W-:Y:S01]  /*0580*/  FADD R19, R38, 9.9999997473787516356e-06 ;  /* 0x3727c5ac26137421 */ /* 0x008fe20000000000 */
[----:B------:R-:W-:Y:S01]  /*0590*/  CS2R R38, SRZ ;  /* 0x0000000000267805 */ /* 0x000fe2000001ff00 */
[----:B------:R-:W-:-:S05]  /*05a0*/  FADD R36, R36, 9.9999997473787516356e-06 ;  /* 0x3727c5ac24247421 */ /* 0x000fca0000000000 */
[----:B------:R-:W1:Y:S01]  /*05b0*/  MUFU.SQRT R19, R19 ;  /* 0x0000001300137308 */ /* 0x000e620000002000 */
[----:B------:R-:W-:Y:S01]  /*05c0*/  FADD R25, R25, 9.9999997473787516356e-06 ;  /* 0x3727c5ac19197421 */ /* 0x000fe20000000000 */
[----:B------:R-:W2:Y:S04]  /*05d0*/  @!P0 LDG.E.EL R38, desc[UR4][R16.64] ;  /* 0x0000000410268981 */ /* 0x000ea8000c2e1900 */
[----:B------:R3:W2:Y:S01]  /*05e0*/  @!P0 LDG.E.EL R39, desc[UR4][R16.64] ;  /* 0x0000000410278981 */ /* 0x0006a2000c2e1900 */
[C---:B0-----:R-:W-:Y:S01]  /*05f0*/  FSETP.GT.AND P3, PT, R18.reuse, 8.50705917302346158658e+37, PT ;  /* 0x7e8000001200780b */ /* 0x041fe20003f64000 */
[----:B------:R0:W0:Y:S01]  /*0600*/  MUFU.SQRT R44, R25 ;  /* 0x00000019002c7308 */ /* 0x0000220000002000 */
[----:B------:R-:W-:Y:S01]  /*0610*/  FSETP.GEU.AND P6, PT, R18, 1.175494350822287508e-38, PT ;  /* 0x008000001200780b */ /* 0x000fe20003fce000 */
[----:B---3--:R-:W-:-:S06]  /*0620*/  HFMA2.MMA R16, -RZ, RZ, 1.625, 0 ;  /* 0x3e800000ff107435 */ /* 0x008fcc00000001ff */
[----:B------:R-:W3:Y:S01]  /*0630*/  MUFU.SQRT R36, R36 ;  /* 0x0000002400247308 */ /* 0x000ee20000002000 */
[----:B-1----:R-:W-:-:S03]  /*0640*/  FSETP.GT.AND P5, PT, R19, 8.50705917302346158658e+37, PT ;  /* 0x7e8000001300780b */ /* 0x002fc60003fa4000 */
[----:B------:R-:W-:Y:S01]  /*0650*/  @P3 FMUL R18, R18, 0.25 ;  /* 0x3e80000012123820 */ /* 0x000fe20000400000 */
[----:B------:R-:W-:Y:S02]  /*0660*/  FSETP.GEU.AND P2, PT, R19, 1.175494350822287508e-38, PT ;  /* 0x008000001300780b */ /* 0x000fe40003f4e000 */
[----:B0-----:R-:W-:Y:S01]  /*0670*/  FSEL R25, R16, 1, P3 ;  /* 0x3f80000010197808 */ /* 0x001fe20001800000 */
[----:B------:R-:W-:Y:S01]  /*0680*/  @!P6 FMUL R18, R18, 16777216 ;  /* 0x4b8000001212e820 */ /* 0x000fe20000400000 */
[----:B------:R-:W-:-:S03]  /*0690*/  FSETP.GT.AND P4, PT, R44, 8.50705917302346158658e+37, PT ;  /* 0x7e8000002c00780b */ /* 0x000fc60003f84000 */
[----:B------:R-:W-:Y:S01]  /*06a0*/  @!P6 FMUL R25, R25, 16777216 ;  /* 0x4b8000001919e820 */ /* 0x000fe20000400000 */
[----:B---3--:R-:W-:Y:S01]  /*06b0*/  FSETP.GT.AND P6, PT, R36, 8.50705917302346158658e+37, PT ;  /* 0x7e8000002400780b */ /* 0x008fe20003fc4000 */
[----:B------:R-:W-:Y:S01]  /*06c0*/  @P5 FMUL R19, R19, 0.25 ;  /* 0x3e80000013135820 */ /* 0x000fe20000400000 */
[----:B------:R-:W-:Y:S02]  /*06d0*/  FSEL R45, R16, 1, P5 ;  /* 0x3f800000102d7808 */ /* 0x000fe40002800000 */
[----:B------:R-:W-:Y:S02]  /*06e0*/  FSETP.GEU.AND P3, PT, R44, 1.175494350822287508e-38, PT ;  /* 0x008000002c00780b */ /* 0x000fe40003f6e000 */
[----:B------:R-:W-:Y:S02]  /*06f0*/  FSETP.GEU.AND P5, PT, R36, 1.175494350822287508e-38, PT ;  /* 0x008000002400780b */ /* 0x000fe40003fae000 */
[----:B------:R-:W-:Y:S01]  /*0700*/  CS2R R42, SRZ ;  /* 0x00000000002a7805 */ /* 0x000fe2000001ff00 */
[----:B------:R-:W-:Y:S01]  /*0710*/  @!P2 FMUL R19, R19, 16777216 ;  /* 0x4b8000001313a820 */ /* 0x000fe20000400000 */
[----:B------:R-:W0:Y:S01]  /*0720*/  MUFU.RCP R18, R18 ;  /* 0x0000001200127308 */ /* 0x000e220000001000 */
[----:B------:R-:W-:-:S03]  /*0730*/  @P4 FMUL R44, R44, 0.25 ;  /* 0x3e8000002c2c4820 */ /* 0x000fc60000400000 */
[----:B------:R-:W3:Y:S01]  /*0740*/  @!P1 LDG.E.EL R42, desc[UR4][R30.64] ;  /* 0x000000041e2a9981 */ /* 0x000ee2000c2e1900 */
[----:B------:R-:W-:-:S03]  /*0750*/  @P6 FMUL R36, R36, 0.25 ;  /* 0x3e80000024246820 */ /* 0x000fc60000400000 */
[----:B------:R1:W2:Y:S01]  /*0760*/  @!P1 LDG.E.EL R43, desc[UR4][R30.64] ;  /* 0x000000041e2b9981 */ /* 0x0002a2000c2e1900 */
[----:B------:R-:W-:Y:S01]  /*0770*/  FADD R34, R34, 9.9999997473787516356e-06 ;  /* 0x3727c5ac22227421 */ /* 0x000fe20000000000 */
[----:B------:R-:W-:Y:S01]  /*0780*/  @!P3 FMUL R44, R44, 16777216 ;  /* 0x4b8000002c2cb820 */ /* 0x000fe20000400000 */
[----:B------:R-:W-:Y:S01]  /*0790*/  @!P5 FMUL R36, R36, 16777216 ;  /* 0x4b8000002424d820 */ /* 0x000fe20000400000 */
[----:B-1----:R1:W0:Y:S01]  /*07a0*/  MUFU.RCP R30, R19 ;  /* 0x00000013001e7308 */ /* 0x0022220000001000 */
[----:B------:R-:W-:Y:S01]  /*07b0*/  @!P2 FMUL R45, R45, 16777216 ;  /* 0x4b8000002d2da820 */ /* 0x000fe20000400000 */
[----:B------:R-:W-:-:S06]  /*07c0*/  FADD R35, R35, 9.9999997473787516356e-06 ;  /* 0x3727c5ac23237421 */ /* 0x000fcc0000000000 */
[----:B------:R0:W-:Y:S01]  /*07d0*/  MUFU.SQRT R17, R34 ;  /* 0x0000002200117308 */ /* 0x0001e20000002000 */
[----:B-1----:R-:W-:-:S07]  /*07e0*/  FSEL R19, R16, 1, P4 ;  /* 0x3f80000010137808 */ /* 0x002fce0002000000 */
[----:B------:R-:W1:Y:S01]  /*07f0*/  MUFU.RCP R31, R44 ;  /* 0x0000002c001f7308 */ /* 0x000e620000001000 */
[----:B0-----:R-:W-:Y:S01]  /*0800*/  FMUL R25, R18, R25 ;  /* 0x0000001912197220 */ /* 0x001fe20000400000 */
[----:B------:R-:W-:-:S06]  /*0810*/  FMUL R30, R30, R45 ;  /* 0x0000002d1e1e7220 */ /* 0x000fcc0000400000 */
[----:B------:R-:W0:Y:S01]  /*0820*/  MUFU.RCP R36, R36 ;  /* 0x0000002400247308 */ /* 0x000e220000001000 */
[----:B------:R-:W-:Y:S01]  /*0830*/  FSEL R45, R16, 1, P6 ;  /* 0x3f800000102d7808 */ /* 0x000fe20003000000 */
[----:B------:R-:W-:-:S06]  /*0840*/  @!P3 FMUL R19, R19, 16777216 ;  /* 0x4b8000001313b820 */ /* 0x000fcc0000400000 */
[----:B------:R-:W5:Y:S01]  /*0850*/  MUFU.SQRT R18, R35 ;  /* 0x0000002300127308 */ /* 0x000f620000002000 */
[----:B------:R-:W-:Y:S01]  /*0860*/  @!P5 FMUL R45, R45, 16777216 ;  /* 0x4b8000002d2dd820 */ /* 0x000fe20000400000 */
[----:B------:R-:W-:Y:S01]  /*0870*/  FADD R34, R33, 9.9999997473787516356e-06 ;  /* 0x3727c5ac21227421 */ /* 0x000fe20000000000 */
[----:B-1----:R-:W-:Y:S01]  /*0880*/  FMUL R31, R31, R19 ;  /* 0x000000131f1f7220 */ /* 0x002fe20000400000 */
[C---:B------:R-:W-:Y:S01]  /*0890*/  FSETP.GT.AND P3, PT, R17.reuse, 8.50705917302346158658e+37, PT ;  /* 0x7e8000001100780b */ /* 0x040fe20003f64000 */
[----:B------:R-:W-:Y:S01]  /*08a0*/  FADD R19, R32, 9.9999997473787516356e-06 ;  /* 0x3727c5ac20137421 */ /* 0x000fe20000000000 */
[----:B0-----:R-:W-:Y:S01]  /*08b0*/  FMUL R32, R36, R45 ;  /* 0x0000002d24207220 */ /* 0x001fe20000400000 */
[----:B------:R-:W-:Y:S01]  /*08c0*/  FSETP.GEU.AND P6, PT, R17, 1.175494350822287508e-38, PT ;  /* 0x008000001100780b */ /* 0x000fe20003fce000 */
[----:B------:R-:W0:Y:S01]  /*08d0*/  MUFU.SQRT R36, R34 ;  /* 0x0000002200247308 */ /* 0x000e220000002000 */
[----:B------:R-:W-:Y:S02]  /*08e0*/  FSEL R33, R16, 1, P3 ;  /* 0x3f80000010217808 */ /* 0x000fe40001800000 */
[----:B-----5:R-:W-:-:S06]  /*08f0*/  FSETP.GT.AND P5, PT, R18, 8.50705917302346158658e+37, PT ;  /* 0x7e8000001200780b */ /* 0x020fcc0003fa4000 */
[----:B------:R-:W-:Y:S01]  /*0900*/  @P3 FMUL R17, R17, 0.25 ;  /* 0x3e80000011113820 */ /* 0x000fe20000400000 */
[----:B------:R-:W1:Y:S03]  /*0910*/  MUFU.SQRT R19, R19 ;  /* 0x0000001300137308 */ /* 0x000e660000002000 */
[----:B------:R-:W-:Y:S01]  /*0920*/  @!P6 FMUL R17, R17, 16777216 ;  /* 0x4b8000001111e820 */ /* 0x000fe20000400000 */
[----:B------:R-:W-:Y:S01]  /*0930*/  @!P6 FMUL R33, R33, 16777216 ;  /* 0x4b8000002121e820 */ /* 0x000fe20000400000 */
[----:B0-----:R-:W-:Y:S02]  /*0940*/  FSETP.GT.AND P6, PT, R36, 8.50705917302346158658e+37, PT ;  /* 0x7e8000002400780b */ /* 0x001fe40003fc4000 */
[C---:B------:R-:W-:Y:S01]  /*0950*/  FSETP.GEU.AND P2, PT, R18.reuse, 1.175494350822287508e-38, PT ;  /* 0x008000001200780b */ /* 0x040fe20003f4e000 */
[----:B------:R-:W-:Y:S01]  /*0960*/  @P5 FMUL R18, R18, 0.25 ;  /* 0x3e80000012125820 */ /* 0x000fe20000400000 */
[----:B------:R-:W-:-:S02]  /*0970*/  FSEL R34, R16, 1, P5 ;  /* 0x3f80000010227808 */ /* 0x000fc40002800000 */
[----:B------:R-:W-:Y:S02]  /*0980*/  FSETP.GEU.AND P5, PT, R36, 1.175494350822287508e-38, PT ;  /* 0x008000002400780b */ /* 0x000fe40003fae000 */
[----:B-1----:R-:W-:-:S05]  /*0990*/  FSETP.GT.AND P4, PT, R19, 8.50705917302346158658e+37, PT ;  /* 0x7e8000001300780b */ /* 0x002fca0003f84000 */
[----:B------:R-:W-:Y:S01]  /*09a0*/  @P6 FMUL R36, R36, 0.25 ;  /* 0x3e80000024246820 */ /* 0x000fe20000400000 */
[----:B------:R-:W-:Y:S01]  /*09b0*/  FSETP.GEU.AND P3, PT, R19, 1.175494350822287508e-38, PT ;  /* 0x008000001300780b */ /* 0x000fe20003f6e000 */
[----:B------:R0:W1:Y:S04]  /*09c0*/  MUFU.RCP R44, R17 ;  /* 0x00000011002c7308 */ /* 0x0000680000001000 */
[----:B------:R-:W-:-:S06]  /*09d0*/  @!P5 FMUL R36, R36, 16777216 ;  /* 0x4b8000002424d820 */ /* 0x000fcc0000400000 */
[----:B------:R-:W5:Y:S01]  /*09e0*/  MUFU.RCP R36, R36 ;  /* 0x0000002400247308 */ /* 0x000f620000001000 */
[----:B0-----:R-:W-:Y:S01]  /*09f0*/  FSEL R17, R16, 1, P6 ;  /* 0x3f80000010117808 */ /* 0x001fe20003000000 */
[----:B------:R-:W-:Y:S01]  /*0a00*/  @P4 FMUL R19, R19, 0.25 ;  /* 0x3e80000013134820 */ /* 0x000fe20000400000 */
[----:B------:R-:W-:-:S03]  /*0a10*/  @!P2 FMUL R18, R18, 16777216 ;  /* 0x4b8000001212a820 */ /* 0x000fc60000400000 */
[----:B------:R-:W-:Y:S01]  /*0a20*/  @!P3 FMUL R19, R19, 16777216 ;  /* 0x4b8000001313b820 */ /* 0x000fe20000400000 */
[----:B------:R-:W-:Y:S01]  /*0a30*/  @!P5 FMUL R17, R17, 16777216 ;  /* 0x4b8000001111d820 */ /* 0x000fe20000400000 */
[----:B-1----:R-:W-:Y:S01]  /*0a40*/  FMUL R33, R44, R33 ;  /* 0x000000212c217220 */ /* 0x002fe20000400000 */
[----:B------:R-:W-:Y:S01]  /*0a50*/  MUFU.RCP R45, R18 ;  /* 0x00000012002d7308 */ /* 0x000fe20000001000 */
[----:B------:R-:W-:Y:S01]  /*0a60*/  FSEL R44, R16, 1, P4 ;  /* 0x3f800000102c7808 */ /* 0x000fe20002000000 */
[----:B-----5:R-:W-:Y:S01]  /*0a70*/  FMUL R36, R36, R17 ;  /* 0x0000001124247220 */ /* 0x020fe20000400000 */
[----:B------:R-:W-:-:S05]  /*0a80*/  CS2R R16, SRZ ;  /* 0x0000000000107805 */ /* 0x000fca000001ff00 */
[----:B------:R0:W1:Y:S02]  /*0a90*/  MUFU.RCP R35, R19 ;  /* 0x0000001300237308 */ /* 0x0000640000001000 */
[----:B0-----:R-:W-:-:S06]  /*0aa0*/  CS2R R18, SRZ ;  /* 0x0000000000127805 */ /* 0x001fcc000001ff00 */
[----:B------:R-:W5:Y:S01]  /*0ab0*/  @!P0 LDG.E.128 R16, desc[UR4][R26.64+0x800] ;  /* 0x000800041a108981 */ /* 0x000f62000c1e1d00 */
[----:B------:R-:W-:-:S04]  /*0ac0*/  @!P3 FMUL R44, R44, 16777216 ;  /* 0x4b8000002c2cb820 */ /* 0x000fc80000400000 */
[----:B-1----:R-:W-:Y:S01]  /*0ad0*/  FMUL R35, R35, R44 ;  /* 0x0000002c23237220 */ /* 0x002fe20000400000 */
[----:B----4-:R-:W-:Y:S01]  /*0ae0*/  FADD R44, -R37, R12 ;  /* 0x0000000c252c7221 */ /* 0x010fe20000000100 */
[----:B------:R-:W-:Y:S02]  /*0af0*/  FADD R37, -R2, R13 ;  /* 0x0000000d02257221 */ /* 0x000fe40000000100 */
[----:B------:R-:W0:Y:S01]  /*0b00*/  LDC.64 R12, c[0x0][0x238] ;  /* 0x00008e00ff0c7b82 */ /* 0x000e220000000a00 */
[----:B------:R-:W-:Y:S01]  /*0b10*/  FADD R14, -R3, R14 ;  /* 0x0000000e030e7221 */ /* 0x000fe20000000100 */
[----:B------:R-:W-:Y:S01]  /*0b20*/  FADD R15, -R4, R15 ;  /* 0x0000000f040f7221 */ /* 0x000fe20000000100 */
[----:B------:R-:W-:Y:S01]  /*0b30*/  FMUL R25, R25, R44 ;  /* 0x0000002c19197220 */ /* 0x000fe20000400000 */
[----:B------:R-:W-:Y:S01]  /*0b40*/  FMUL R30, R30, R37 ;  /* 0x000000251e1e7220 */ /* 0x000fe20000400000 */
[----:B------:R-:W-:Y:S01]  /*0b50*/  FMUL R31, R31, R14 ;  /* 0x0000000e1f1f7220 */ /* 0x000fe20000400000 */
[----:B------:R-:W-:Y:S01]  /*0b60*/  FMUL R32, R32, R15 ;  /* 0x0000000f20207220 */ /* 0x000fe20000400000 */
[----:B------:R-:W-:Y:S01]  /*0b70*/  @!P2 FMUL R34, R34, 16777216 ;  /* 0x4b8000002222a820 */ /* 0x000fe20000400000 */
[----:B------:R-:W-:Y:S01]  /*0b80*/  FFMA R9, R25, R9, R40 ;  /* 0x0000000919097223 */ /* 0x000fe20000000028 */
[----:B------:R-:W-:-:S02]  /*0b90*/  FFMA R10, R30, R10, R41 ;  /* 0x0000000a1e0a7223 */ /* 0x000fc40000000029 */
[----:B------:R-:W-:Y:S02]  /*0ba0*/  FMUL R34, R45, R34 ;  /* 0x000000222d227220 */ /* 0x000fe40000400000 */
[C---:B------:R-:W-:Y:S02]  /*0bb0*/  FSETP.GEU.AND P5, PT, R9.reuse, RZ, PT ;  /* 0x000000ff0900720b */ /* 0x040fe40003fae000 */
[----:B------:R-:W-:Y:S02]  /*0bc0*/  FSETP.GEU.AND P4, PT, R10, RZ, PT ;  /* 0x000000ff0a00720b */ /* 0x000fe40003f8e000 */
[----:B------:R-:W-:Y:S01]  /*0bd0*/  SEL R4, R9, RZ, P5 ;  /* 0x000000ff09047207 */ /* 0x000fe20002800000 */
[----:B0-----:R-:W-:-:S04]  /*0be0*/  IMAD.WIDE R12, R0, 0x4, R12 ;  /* 0x00000004000c7825 */ /* 0x001fc800078e020c */
[----:B---3--:R-:W-:Y:S01]  /*0bf0*/  FFMA R11, R31, R11, R42 ;  /* 0x0000000b1f0b7223 */ /* 0x008fe2000000002a */
[----:B--2---:R-:W-:-:S04]  /*0c00*/  FFMA R20, R32, R20, R43 ;  /* 0x0000001420147223 */ /* 0x004fc8000000002b */
[----:B------:R-:W-:Y:S02]  /*0c10*/  FSETP.GEU.AND P3, PT, R11, RZ, PT ;  /* 0x000000ff0b00720b */ /* 0x000fe40003f6e000 */
[----:B------:R-:W-:Y:S01]  /*0c20*/  FSETP.GEU.AND P2, PT, R20, RZ, PT ;  /* 0x000000ff1400720b */ /* 0x000fe20003f4e000 */
[----:B-----5:R-:W-:Y:S01]  /*0c30*/  FADD R19, -R8, R19 ;  /* 0x0000001308137221 */ /* 0x020fe20000000100 */
[----:B------:R-:W-:Y:S01]  /*0c40*/  FADD R18, -R7, R18 ;  /* 0x0000001207127221 */ /* 0x000fe20000000100 */
[----:B------:R-:W-:Y:S01]  /*0c50*/  FADD R17, -R6, R17 ;  /* 0x0000001106117221 */ /* 0x000fe20000000100 */
[----:B------:R-:W-:Y:S01]  /*0c60*/  FADD R16, -R5, R16 ;  /* 0x0000001005107221 */ /* 0x000fe20000000100 */
[----:B------:R-:W-:Y:S01]  /*0c70*/  FMUL R36, R36, R19 ;  /* 0x0000001324247220 */ /* 0x000fe20000400000 */
[----:B------:R-:W-:Y:S01]  /*0c80*/  FMUL R35, R35, R18 ;  /* 0x0000001223237220 */ /* 0x000fe20000400000 */
[----:B------:R-:W-:Y:S01]  /*0c90*/  FMUL R34, R34, R17 ;  /* 0x0000001122227220 */ /* 0x000fe20000400000 */
[----:B------:R-:W-:Y:S01]  /*0ca0*/  FMUL R33, R33, R16 ;  /* 0x0000001021217220 */ /* 0x000fe20000400000 */
[----:B------:R-:W-:Y:S01]  /*0cb0*/  SEL R7, R20, RZ, P2 ;  /* 0x000000ff14077207 */ /* 0x000fe20001000000 */
[----:B------:R-:W-:Y:S01]  /*0cc0*/  FFMA R24, R36, R24, R39 ;  /* 0x0000001824187223 */ /* 0x000fe20000000027 */
[----:B------:R-:W-:Y:S01]  /*0cd0*/  SEL R6, R11, RZ, P3 ;  /* 0x000000ff0b067207 */ /* 0x000fe20001800000 */
[----:B------:R-:W-:Y:S01]  /*0ce0*/  FFMA R23, R35, R23, R38 ;  /* 0x0000001723177223 */ /* 0x000fe20000000026 */
[----:B------:R-:W-:Y:S01]  /*0cf0*/  SEL R5, R10, RZ, P4 ;  /* 0x000000ff0a057207 */ /* 0x000fe20002000000 */
[----:B------:R-:W-:Y:S01]  /*0d00*/  FFMA R22, R34, R22, R29 ;  /* 0x0000001622167223 */ /* 0x000fe2000000001d */
[----:B------:R-:W-:-:S02]  /*0d10*/  FFMA R21, R33, R21, R28 ;  /* 0x0000001521157223 */ /* 0x000fc4000000001c */
[----:B------:R-:W-:Y:S01]  /*0d20*/  FSETP.GEU.AND P2, PT, R23, RZ, PT ;  /* 0x000000ff1700720b */ /* 0x000fe20003f4e000 */
[----:B------:R0:W-:Y:S01]  /*0d30*/  @!P1 STG.E.128 desc[UR4][R12.64], R4 ;  /* 0x000000040c009986 */ /* 0x0001e2000c101d04 */
[----:B------:R-:W-:Y:S02]  /*0d40*/  FSETP.GEU.AND P1, PT, R24, RZ, PT ;  /* 0x000000ff1800720b */ /* 0x000fe40003f2e000 */
[----:B------:R-:W-:Y:S02]  /*0d50*/  FSETP.GEU.AND P3, PT, R22, RZ, PT ;  /* 0x000000ff1600720b */ /* 0x000fe40003f6e000 */
[----:B------:R-:W-:Y:S02]  /*0d60*/  FSETP.GEU.AND P4, PT, R21, RZ, PT ;  /* 0x000000ff1500720b */ /* 0x000fe40003f8e000 */
[----:B------:R-:W-:Y:S02]  /*0d70*/  SEL R11, R24, RZ, P1 ;  /* 0x000000ff180b7207 */ /* 0x000fe40000800000 */
[----:B------:R-:W-:-:S02]  /*0d80*/  SEL R10, R23, RZ, P2 ;  /* 0x000000ff170a7207 */ /* 0x000fc40001000000 */
[----:B------:R-:W-:Y:S02]  /*0d90*/  SEL R9, R22, RZ, P3 ;  /* 0x000000ff16097207 */ /* 0x000fe40001800000 */
[----:B------:R-:W-:Y:S01]  /*0da0*/  SEL R8, R21, RZ, P4 ;  /* 0x000000ff15087207 */ /* 0x000fe20002000000 */
[----:B0-----:R-:W-:Y:S06]  /*0db0*/  @P0 EXIT ;  /* 0x000000000000094d */ /* 0x001fec0003800000 */
[----:B------:R-:W-:Y:S01]  /*0dc0*/  STG.E.128 desc[UR4][R12.64+0x800], R8 ;  /* 0x000800080c007986 */ /* 0x000fe2000c101d04 */
[----:B------:R-:W-:Y:S05]  /*0dd0*/  EXIT ;  /* 0x000000000000794d */ /* 0x000fea0003800000 */
.L_x_0:
[----:B------:R-:W-:-:S00]  /*0de0*/  BRA `(.L_x_0) ;  /* 0xfffffffc00fc7947 */ /* 0x000fc0000383ffff */
[----:B------:R-:W-:-:S00]  /*0df0*/  NOP ;  /* 0x0000000000007918 */ /* 0x000fc00000000000 */
        /* <DEDUP_REMOVED lines=8> */
.L_x_1:


//--------------------- .nv.global.init           --------------------------
	.section	.nv.global.init,"aw",@progbits
.nv.global.init:
	.type		_$_str,@object
	.size		_$_str,(_$_str_$_2 - _$_str)
_$_str:
        /*0000*/ 	.byte	0x5f, 0x5f, 0x43, 0x55, 0x44, 0x41, 0x5f, 0x46, 0x54, 0x5a, 0x00
	.type		_$_str_$_2,@object
	.size		_$_str_$_2,(.L_1 - _$_str_$_2)
_$_str_$_2:
        /*000b*/ 	.byte	0x5f, 0x5f, 0x43, 0x55, 0x44, 0x41, 0x5f, 0x50, 0x52, 0x45, 0x43, 0x5f, 0x53, 0x51, 0x52, 0x54
        /*001b*/ 	.byte	0x00
.L_1:


//--------------------- .nv.constant0.triton_poi_fused__native_batch_norm_legit_no_training_relu_81 --------------------------
	.section	.nv.constant0.triton_poi_fused__native_batch_norm_legit_no_training_relu_81,"a",@progbits
	.sectionflags	@""
	.align	4
.nv.constant0.triton_poi_fused__native_batch_norm_legit_no_training_relu_81:
	.zero		580
